//
// Generated by NVIDIA NVVM Compiler
//
// Compiler Build ID: CL-36424714
// Cuda compilation tools, release 13.0, V13.0.88
// Based on NVVM 20.0.0
//

.version 9.0
.target sm_100
.address_size 64

	// .globl	batch_decode_attention_kernel_bf16

.visible .entry batch_decode_attention_kernel_bf16(
	.param .u64 .ptr .align 1 batch_decode_attention_kernel_bf16_param_0,
	.param .u64 .ptr .align 1 batch_decode_attention_kernel_bf16_param_1,
	.param .u64 .ptr .align 1 batch_decode_attention_kernel_bf16_param_2,
	.param .u64 .ptr .align 1 batch_decode_attention_kernel_bf16_param_3,
	.param .u64 .ptr .align 1 batch_decode_attention_kernel_bf16_param_4,
	.param .u64 .ptr .align 1 batch_decode_attention_kernel_bf16_param_5,
	.param .u64 .ptr .align 1 batch_decode_attention_kernel_bf16_param_6,
	.param .u32 batch_decode_attention_kernel_bf16_param_7,
	.param .u32 batch_decode_attention_kernel_bf16_param_8,
	.param .u32 batch_decode_attention_kernel_bf16_param_9,
	.param .u32 batch_decode_attention_kernel_bf16_param_10,
	.param .u32 batch_decode_attention_kernel_bf16_param_11,
	.param .f32 batch_decode_attention_kernel_bf16_param_12
)
{
	.reg .pred 	%p<6>;
	.reg .b16 	%rs<2>;
	.reg .b32 	%r<9>;
	.reg .b64 	%rd<8>;

	ld.param.u64 	%rd1, [batch_decode_attention_kernel_bf16_param_0];
	ld.param.u64 	%rd2, [batch_decode_attention_kernel_bf16_param_3];
	ld.param.u32 	%r6, [batch_decode_attention_kernel_bf16_param_7];
	ld.param.u32 	%r4, [batch_decode_attention_kernel_bf16_param_8];
	ld.param.u32 	%r5, [batch_decode_attention_kernel_bf16_param_10];
	mov.u32 	%r1, %ctaid.x;
	mov.u32 	%r2, %ctaid.y;
	mov.u32 	%r3, %tid.x;
	setp.ge.u32 	%p1, %r1, %r6;
	setp.ge.u32 	%p2, %r2, %r4;
	or.pred  	%p3, %p1, %p2;
	setp.ge.u32 	%p4, %r3, %r5;
	or.pred  	%p5, %p3, %p4;
	@%p5 bra 	$L__BB0_2;
	cvta.to.global.u64 	%rd3, %rd1;
	cvta.to.global.u64 	%rd4, %rd2;
	mad.lo.s32 	%r7, %r4, %r1, %r2;
	mad.lo.s32 	%r8, %r7, %r5, %r3;
	mul.wide.u32 	%rd5, %r8, 2;
	add.s64 	%rd6, %rd4, %rd5;
	add.s64 	%rd7, %rd3, %rd5;
	ld.global.nc.u16 	%rs1, [%rd7];
	st.global.u16 	[%rd6], %rs1;
$L__BB0_2:
	ret;

}
	// .globl	batch_decode_attention_kernel_fp16
.visible .entry batch_decode_attention_kernel_fp16(
	.param .u64 .ptr .align 1 batch_decode_attention_kernel_fp16_param_0,
	.param .u64 .ptr .align 1 batch_decode_attention_kernel_fp16_param_1,
	.param .u64 .ptr .align 1 batch_decode_attention_kernel_fp16_param_2,
	.param .u64 .ptr .align 1 batch_decode_attention_kernel_fp16_param_3,
	.param .u64 .ptr .align 1 batch_decode_attention_kernel_fp16_param_4,
	.param .u64 .ptr .align 1 batch_decode_attention_kernel_fp16_param_5,
	.param .u64 .ptr .align 1 batch_decode_attention_kernel_fp16_param_6,
	.param .u32 batch_decode_attention_kernel_fp16_param_7,
	.param .u32 batch_decode_attention_kernel_fp16_param_8,
	.param .u32 batch_decode_attention_kernel_fp16_param_9,
	.param .u32 batch_decode_attention_kernel_fp16_param_10,
	.param .u32 batch_decode_attention_kernel_fp16_param_11,
	.param .f32 batch_decode_attention_kernel_fp16_param_12
)
{
	.reg .pred 	%p<6>;
	.reg .b16 	%rs<2>;
	.reg .b32 	%r<9>;
	.reg .b64 	%rd<8>;

	ld.param.u64 	%rd1, [batch_decode_attention_kernel_fp16_param_0];
	ld.param.u64 	%rd2, [batch_decode_attention_kernel_fp16_param_3];
	ld.param.u32 	%r6, [batch_decode_attention_kernel_fp16_param_7];
	ld.param.u32 	%r4, [batch_decode_attention_kernel_fp16_param_8];
	ld.param.u32 	%r5, [batch_decode_attention_kernel_fp16_param_10];
	mov.u32 	%r1, %ctaid.x;
	mov.u32 	%r2, %ctaid.y;
	mov.u32 	%r3, %tid.x;
	setp.ge.u32 	%p1, %r1, %r6;
	setp.ge.u32 	%p2, %r2, %r4;
	or.pred  	%p3, %p1, %p2;
	setp.ge.u32 	%p4, %r3, %r5;
	or.pred  	%p5, %p3, %p4;
	@%p5 bra 	$L__BB1_2;
	cvta.to.global.u64 	%rd3, %rd1;
	cvta.to.global.u64 	%rd4, %rd2;
	mad.lo.s32 	%r7, %r4, %r1, %r2;
	mad.lo.s32 	%r8, %r7, %r5, %r3;
	mul.wide.u32 	%rd5, %r8, 2;
	add.s64 	%rd6, %rd4, %rd5;
	add.s64 	%rd7, %rd3, %rd5;
	ld.global.nc.u16 	%rs1, [%rd7];
	st.global.u16 	[%rd6], %rs1;
$L__BB1_2:
	ret;

}


// ===== COMPILED SASS (sm_100) =====

	.target	sm_100

	.elftype	@"ET_EXEC"


//--------------------- .note.nv.tkinfo           --------------------------
	.section	.note.nv.tkinfo,"",@"SHT_NOTE"
	.sectionflags	@"SHF_NOTE_NV_TKINFO"
	.tkinfo
        /*0018*/ 	.word	0x00000002
        /*0030*/ 	.string	""
        /*0030*/ 	.string	"ptxas"
        /*0030*/ 	.string	"Cuda compilation tools, release 13.0, V13.0.88"
        /*0030*/ 	.string	"Build cuda_13.0.r13.0/compiler.36424714_0"
        /*0030*/ 	.string	"-arch sm_100 -m 64 "



//--------------------- .note.nv.cuinfo           --------------------------
	.section	.note.nv.cuinfo,"",@"SHT_NOTE"
	.sectionflags	@"SHF_NOTE_NV_CUINFO"
        /*0018*/ 	.short	0x0002
        /*001a*/ 	.short	0x0064
        /*001c*/ 	.short	0x0082
	.zero		2


//--------------------- .nv.info                  --------------------------
	.section	.nv.info,"",@"SHT_CUDA_INFO"
	.align	4


	//----- nvinfo : EIATTR_REGCOUNT
	.align		4
        /*0000*/ 	.byte	0x04, 0x2f
        /*0002*/ 	.short	(.L_1 - .L_0)
	.align		4
.L_0:
        /*0004*/ 	.word	index@(batch_decode_attention_kernel_bf16)
        /*0008*/ 	.word	0x0000000a


	//----- nvinfo : EIATTR_FRAME_SIZE
	.align		4
.L_1:
        /*000c*/ 	.byte	0x04, 0x11
        /*000e*/ 	.short	(.L_3 - .L_2)
	.align		4
.L_2:
        /*0010*/ 	.word	index@(batch_decode_attention_kernel_bf16)
        /*0014*/ 	.word	0x00000000


	//----- nvinfo : EIATTR_REGCOUNT
	.align		4
.L_3:
        /*0018*/ 	.byte	0x04, 0x2f
        /*001a*/ 	.short	(.L_5 - .L_4)
	.align		4
.L_4:
        /*001c*/ 	.word	index@(batch_decode_attention_kernel_fp16)
        /*0020*/ 	.word	0x0000000a


	//----- nvinfo : EIATTR_FRAME_SIZE
	.align		4
.L_5:
        /*0024*/ 	.byte	0x04, 0x11
        /*0026*/ 	.short	(.L_7 - .L_6)
	.align		4
.L_6:
        /*0028*/ 	.word	index@(batch_decode_attention_kernel_fp16)
        /*002c*/ 	.word	0x00000000


	//----- nvinfo : EIATTR_MIN_STACK_SIZE
	.align		4
.L_7:
        /*0030*/ 	.byte	0x04, 0x12
        /*0032*/ 	.short	(.L_9 - .L_8)
	.align		4
.L_8:
        /*0034*/ 	.word	index@(batch_decode_attention_kernel_fp16)
        /*0038*/ 	.word	0x00000000


	//----- nvinfo : EIATTR_MIN_STACK_SIZE
	.align		4
.L_9:
        /*003c*/ 	.byte	0x04, 0x12
        /*003e*/ 	.short	(.L_11 - .L_10)
	.align		4
.L_10:
        /*0040*/ 	.word	index@(batch_decode_attention_kernel_bf16)
        /*0044*/ 	.word	0x00000000
.L_11:


//--------------------- .nv.compat                --------------------------
	.section	.nv.compat,"",@"SHT_CUDA_COMPAT_INFO"
	.align	4
        /*0000*/ 	.byte	0x02, 0x09, 0x00, 0x00, 0x02, 0x02, 0x01, 0x00, 0x02, 0x05, 0x05, 0x00, 0x03, 0x07, 0x01, 0x01
        /*0010*/ 	.byte	0x02, 0x03, 0x00, 0x00, 0x02, 0x06, 0x01, 0x00, 0x04, 0x0b, 0x08, 0x00, 0x09, 0x00, 0x00, 0x00
        /*0020*/ 	.byte	0x00, 0x00, 0x00, 0x00


//--------------------- .nv.info.batch_decode_attention_kernel_fp16 --------------------------
	.section	.nv.info.batch_decode_attention_kernel_fp16,"",@"SHT_CUDA_INFO"
	.sectionflags	@""
	.align	4


	//----- nvinfo : EIATTR_CUDA_API_VERSION
	.align		4
        /*0000*/ 	.byte	0x04, 0x37
        /*0002*/ 	.short	(.L_13 - .L_12)
.L_12:
        /*0004*/ 	.word	0x00000082


	//----- nvinfo : EIATTR_KPARAM_INFO
	.align		4
.L_13:
        /*0008*/ 	.byte	0x04, 0x17
        /*000a*/ 	.short	(.L_15 - .L_14)
.L_14:
        /*000c*/ 	.word	0x00000000
        /*0010*/ 	.short	0x000c
        /*0012*/ 	.short	0x004c
        /*0014*/ 	.byte	0x00, 0xf0, 0x11, 0x00


	//----- nvinfo : EIATTR_KPARAM_INFO
	.align		4
.L_15:
        /*0018*/ 	.byte	0x04, 0x17
        /*001a*/ 	.short	(.L_17 - .L_16)
.L_16:
        /*001c*/ 	.word	0x00000000
        /*0020*/ 	.short	0x000b
        /*0022*/ 	.short	0x0048
        /*0024*/ 	.byte	0x00, 0xf0, 0x11, 0x00


	//----- nvinfo : EIATTR_KPARAM_INFO
	.align		4
.L_17:
        /*0028*/ 	.byte	0x04, 0x17
        /*002a*/ 	.short	(.L_19 - .L_18)
.L_18:
        /*002c*/ 	.word	0x00000000
        /*0030*/ 	.short	0x000a
        /*0032*/ 	.short	0x0044
        /*0034*/ 	.byte	0x00, 0xf0, 0x11, 0x00


	//----- nvinfo : EIATTR_KPARAM_INFO
	.align		4
.L_19:
        /*0038*/ 	.byte	0x04, 0x17
        /*003a*/ 	.short	(.L_21 - .L_20)
.L_20:
        /*003c*/ 	.word	0x00000000
        /*0040*/ 	.short	0x0009
        /*0042*/ 	.short	0x0040
        /*0044*/ 	.byte	0x00, 0xf0, 0x11, 0x00


	//----- nvinfo : EIATTR_KPARAM_INFO
	.align		4
.L_21:
        /*0048*/ 	.byte	0x04, 0x17
        /*004a*/ 	.short	(.L_23 - .L_22)
.L_22:
        /*004c*/ 	.word	0x00000000
        /*0050*/ 	.short	0x0008
        /*0052*/ 	.short	0x003c
        /*0054*/ 	.byte	0x00, 0xf0, 0x11, 0x00


	//----- nvinfo : EIATTR_KPARAM_INFO
	.align		4
.L_23:
        /*0058*/ 	.byte	0x04, 0x17
        /*005a*/ 	.short	(.L_25 - .L_24)
.L_24:
        /*005c*/ 	.word	0x00000000
        /*0060*/ 	.short	0x0007
        /*0062*/ 	.short	0x0038
        /*0064*/ 	.byte	0x00, 0xf0, 0x11, 0x00


	//----- nvinfo : EIATTR_KPARAM_INFO
	.align		4
.L_25:
        /*0068*/ 	.byte	0x04, 0x17
        /*006a*/ 	.short	(.L_27 - .L_26)
.L_26:
        /*006c*/ 	.word	0x00000000
        /*0070*/ 	.short	0x0006
        /*0072*/ 	.short	0x0030
        /*0074*/ 	.byte	0x00, 0xf5, 0x21, 0x00


	//----- nvinfo : EIATTR_KPARAM_INFO
	.align		4
.L_27:
        /*0078*/ 	.byte	0x04, 0x17
        /*007a*/ 	.short	(.L_29 - .L_28)
.L_28:
        /*007c*/ 	.word	0x00000000
        /*0080*/ 	.short	0x0005
        /*0082*/ 	.short	0x0028
        /*0084*/ 	.byte	0x00, 0xf5, 0x21, 0x00


	//----- nvinfo : EIATTR_KPARAM_INFO
	.align		4
.L_29:
        /*0088*/ 	.byte	0x04, 0x17
        /*008a*/ 	.short	(.L_31 - .L_30)
.L_30:
        /*008c*/ 	.word	0x00000000
        /*0090*/ 	.short	0x0004
        /*0092*/ 	.short	0x0020
        /*0094*/ 	.byte	0x00, 0xf5, 0x21, 0x00


	//----- nvinfo : EIATTR_KPARAM_INFO
	.align		4
.L_31:
        /*0098*/ 	.byte	0x04, 0x17
        /*009a*/ 	.short	(.L_33 - .L_32)
.L_32:
        /*009c*/ 	.word	0x00000000
        /*00a0*/ 	.short	0x0003
        /*00a2*/ 	.short	0x0018
        /*00a4*/ 	.byte	0x00, 0xf5, 0x21, 0x00


	//----- nvinfo : EIATTR_KPARAM_INFO
	.align		4
.L_33:
        /*00a8*/ 	.byte	0x04, 0x17
        /*00aa*/ 	.short	(.L_35 - .L_34)
.L_34:
        /*00ac*/ 	.word	0x00000000
        /*00b0*/ 	.short	0x0002
        /*00b2*/ 	.short	0x0010
        /*00b4*/ 	.byte	0x00, 0xf5, 0x21, 0x00


	//----- nvinfo : EIATTR_KPARAM_INFO
	.align		4
.L_35:
        /*00b8*/ 	.byte	0x04, 0x17
        /*00ba*/ 	.short	(.L_37 - .L_36)
.L_36:
        /*00bc*/ 	.word	0x00000000
        /*00c0*/ 	.short	0x0001
        /*00c2*/ 	.short	0x0008
        /*00c4*/ 	.byte	0x00, 0xf5, 0x21, 0x00


	//----- nvinfo : EIATTR_KPARAM_INFO
	.align		4
.L_37:
        /*00c8*/ 	.byte	0x04, 0x17
        /*00ca*/ 	.short	(.L_39 - .L_38)
.L_38:
        /*00cc*/ 	.word	0x00000000
        /*00d0*/ 	.short	0x0000
        /*00d2*/ 	.short	0x0000
        /*00d4*/ 	.byte	0x00, 0xf5, 0x21, 0x00


	//----- nvinfo : EIATTR_SPARSE_MMA_MASK
	.align		4
.L_39:
        /*00d8*/ 	.byte	0x03, 0x50
        /*00da*/ 	.short	0x0000


	//----- nvinfo : EIATTR_MAXREG_COUNT
	.align		4
        /*00dc*/ 	.byte	0x03, 0x1b
        /*00de*/ 	.short	0x00ff


	//----- nvinfo : EIATTR_MERCURY_ISA_VERSION
	.align		4
        /*00e0*/ 	.byte	0x03, 0x5f
        /*00e2*/ 	.short	0x0101


	//----- nvinfo : EIATTR_VRC_CTA_INIT_COUNT
	.align		4
        /*00e4*/ 	.byte	0x02, 0x4a
	.zero		1
	.zero		1


	//----- nvinfo : EIATTR_EXIT_INSTR_OFFSETS
	.align		4
        /*00e8*/ 	.byte	0x04, 0x1c
        /*00ea*/ 	.short	(.L_41 - .L_40)


	//   ....[0]....
.L_40:
        /*00ec*/ 	.word	0x00000090


	//   ....[1]....
        /*00f0*/ 	.word	0x00000130


	//----- nvinfo : EIATTR_CBANK_PARAM_SIZE
	.align		4
.L_41:
        /*00f4*/ 	.byte	0x03, 0x19
        /*00f6*/ 	.short	0x0050


	//----- nvinfo : EIATTR_PARAM_CBANK
	.align		4
        /*00f8*/ 	.byte	0x04, 0x0a
        /*00fa*/ 	.short	(.L_43 - .L_42)
	.align		4
.L_42:
        /*00fc*/ 	.word	index@(.nv.constant0.batch_decode_attention_kernel_fp16)
        /*0100*/ 	.short	0x0380
        /*0102*/ 	.short	0x0050


	//----- nvinfo : EIATTR_SW_WAR
	.align		4
.L_43:
        /*0104*/ 	.byte	0x04, 0x36
        /*0106*/ 	.short	(.L_45 - .L_44)
.L_44:
        /*0108*/ 	.word	0x00000008
.L_45:


//--------------------- .nv.info.batch_decode_attention_kernel_bf16 --------------------------
	.section	.nv.info.batch_decode_attention_kernel_bf16,"",@"SHT_CUDA_INFO"
	.sectionflags	@""
	.align	4


	//----- nvinfo : EIATTR_CUDA_API_VERSION
	.align		4
        /*0000*/ 	.byte	0x04, 0x37
        /*0002*/ 	.short	(.L_47 - .L_46)
.L_46:
        /*0004*/ 	.word	0x00000082


	//----- nvinfo : EIATTR_KPARAM_INFO
	.align		4
.L_47:
        /*0008*/ 	.byte	0x04, 0x17
        /*000a*/ 	.short	(.L_49 - .L_48)
.L_48:
        /*000c*/ 	.word	0x00000000
        /*0010*/ 	.short	0x000c
        /*0012*/ 	.short	0x004c
        /*0014*/ 	.byte	0x00, 0xf0, 0x11, 0x00


	//----- nvinfo : EIATTR_KPARAM_INFO
	.align		4
.L_49:
        /*0018*/ 	.byte	0x04, 0x17
        /*001a*/ 	.short	(.L_51 - .L_50)
.L_50:
        /*001c*/ 	.word	0x00000000
        /*0020*/ 	.short	0x000b
        /*0022*/ 	.short	0x0048
        /*0024*/ 	.byte	0x00, 0xf0, 0x11, 0x00


	//----- nvinfo : EIATTR_KPARAM_INFO
	.align		4
.L_51:
        /*0028*/ 	.byte	0x04, 0x17
        /*002a*/ 	.short	(.L_53 - .L_52)
.L_52:
        /*002c*/ 	.word	0x00000000
        /*0030*/ 	.short	0x000a
        /*0032*/ 	.short	0x0044
        /*0034*/ 	.byte	0x00, 0xf0, 0x11, 0x00


	//----- nvinfo : EIATTR_KPARAM_INFO
	.align		4
.L_53:
        /*0038*/ 	.byte	0x04, 0x17
        /*003a*/ 	.short	(.L_55 - .L_54)
.L_54:
        /*003c*/ 	.word	0x00000000
        /*0040*/ 	.short	0x0009
        /*0042*/ 	.short	0x0040
        /*0044*/ 	.byte	0x00, 0xf0, 0x11, 0x00


	//----- nvinfo : EIATTR_KPARAM_INFO
	.align		4
.L_55:
        /*0048*/ 	.byte	0x04, 0x17
        /*004a*/ 	.short	(.L_57 - .L_56)
.L_56:
        /*004c*/ 	.word	0x00000000
        /*0050*/ 	.short	0x0008
        /*0052*/ 	.short	0x003c
        /*0054*/ 	.byte	0x00, 0xf0, 0x11, 0x00


	//----- nvinfo : EIATTR_KPARAM_INFO
	.align		4
.L_57:
        /*0058*/ 	.byte	0x04, 0x17
        /*005a*/ 	.short	(.L_59 - .L_58)
.L_58:
        /*005c*/ 	.word	0x00000000
        /*0060*/ 	.short	0x0007
        /*0062*/ 	.short	0x0038
        /*0064*/ 	.byte	0x00, 0xf0, 0x11, 0x00


	//----- nvinfo : EIATTR_KPARAM_INFO
	.align		4
.L_59:
        /*0068*/ 	.byte	0x04, 0x17
        /*006a*/ 	.short	(.L_61 - .L_60)
.L_60:
        /*006c*/ 	.word	0x00000000
        /*0070*/ 	.short	0x0006
        /*0072*/ 	.short	0x0030
        /*0074*/ 	.byte	0x00, 0xf5, 0x21, 0x00


	//----- nvinfo : EIATTR_KPARAM_INFO
	.align		4
.L_61:
        /*0078*/ 	.byte	0x04, 0x17
        /*007a*/ 	.short	(.L_63 - .L_62)
.L_62:
        /*007c*/ 	.word	0x00000000
        /*0080*/ 	.short	0x0005
        /*0082*/ 	.short	0x0028
        /*0084*/ 	.byte	0x00, 0xf5, 0x21, 0x00


	//----- nvinfo : EIATTR_KPARAM_INFO
	.align		4
.L_63:
        /*0088*/ 	.byte	0x04, 0x17
        /*008a*/ 	.short	(.L_65 - .L_64)
.L_64:
        /*008c*/ 	.word	0x00000000
        /*0090*/ 	.short	0x0004
        /*0092*/ 	.short	0x0020
        /*0094*/ 	.byte	0x00, 0xf5, 0x21, 0x00


	//----- nvinfo : EIATTR_KPARAM_INFO
	.align		4
.L_65:
        /*0098*/ 	.byte	0x04, 0x17
        /*009a*/ 	.short	(.L_67 - .L_66)
.L_66:
        /*009c*/ 	.word	0x00000000
        /*00a0*/ 	.short	0x0003
        /*00a2*/ 	.short	0x0018
        /*00a4*/ 	.byte	0x00, 0xf5, 0x21, 0x00


	//----- nvinfo : EIATTR_KPARAM_INFO
	.align		4
.L_67:
        /*00a8*/ 	.byte	0x04, 0x17
        /*00aa*/ 	.short	(.L_69 - .L_68)
.L_68:
        /*00ac*/ 	.word	0x00000000
        /*00b0*/ 	.short	0x0002
        /*00b2*/ 	.short	0x0010
        /*00b4*/ 	.byte	0x00, 0xf5, 0x21, 0x00


	//----- nvinfo : EIATTR_KPARAM_INFO
	.align		4
.L_69:
        /*00b8*/ 	.byte	0x04, 0x17
        /*00ba*/ 	.short	(.L_71 - .L_70)
.L_70:
        /*00bc*/ 	.word	0x00000000
        /*00c0*/ 	.short	0x0001
        /*00c2*/ 	.short	0x0008
        /*00c4*/ 	.byte	0x00, 0xf5, 0x21, 0x00


	//----- nvinfo : EIATTR_KPARAM_INFO
	.align		4
.L_71:
        /*00c8*/ 	.byte	0x04, 0x17
        /*00ca*/ 	.short	(.L_73 - .L_72)
.L_72:
        /*00cc*/ 	.word	0x00000000
        /*00d0*/ 	.short	0x0000
        /*00d2*/ 	.short	0x0000
        /*00d4*/ 	.byte	0x00, 0xf5, 0x21, 0x00


	//----- nvinfo : EIATTR_SPARSE_MMA_MASK
	.align		4
.L_73:
        /*00d8*/ 	.byte	0x03, 0x50
        /*00da*/ 	.short	0x0000


	//----- nvinfo : EIATTR_MAXREG_COUNT
	.align		4
        /*00dc*/ 	.byte	0x03, 0x1b
        /*00de*/ 	.short	0x00ff


	//----- nvinfo : EIATTR_MERCURY_ISA_VERSION
	.align		4
        /*00e0*/ 	.byte	0x03, 0x5f
        /*00e2*/ 	.short	0x0101


	//----- nvinfo : EIATTR_VRC_CTA_INIT_COUNT
	.align		4
        /*00e4*/ 	.byte	0x02, 0x4a
	.zero		1
	.zero		1


	//----- nvinfo : EIATTR_EXIT_INSTR_OFFSETS
	.align		4
        /*00e8*/ 	.byte	0x04, 0x1c
        /*00ea*/ 	.short	(.L_75 - .L_74)


	//   ....[0]....
.L_74:
        /*00ec*/ 	.word	0x00000090


	//   ....[1]....
        /*00f0*/ 	.word	0x00000130


	//----- nvinfo : EIATTR_CBANK_PARAM_SIZE
	.align		4
.L_75:
        /*00f4*/ 	.byte	0x03, 0x19
        /*00f6*/ 	.short	0x0050


	//----- nvinfo : EIATTR_PARAM_CBANK
	.align		4
        /*00f8*/ 	.byte	0x04, 0x0a
        /*00fa*/ 	.short	(.L_77 - .L_76)
	.align		4
.L_76:
        /*00fc*/ 	.word	index@(.nv.constant0.batch_decode_attention_kernel_bf16)
        /*0100*/ 	.short	0x0380
        /*0102*/ 	.short	0x0050


	//----- nvinfo : EIATTR_SW_WAR
	.align		4
.L_77:
        /*0104*/ 	.byte	0x04, 0x36
        /*0106*/ 	.short	(.L_79 - .L_78)
.L_78:
        /*0108*/ 	.word	0x00000008
.L_79:


//--------------------- .nv.callgraph             --------------------------
	.section	.nv.callgraph,"",@"SHT_CUDA_CALLGRAPH"
	.align	4
	.sectionentsize	8
	.align		4
        /*0000*/ 	.word	0x00000000
	.align		4
        /*0004*/ 	.word	0xffffffff
	.align		4
        /*0008*/ 	.word	0x00000000
	.align		4
        /*000c*/ 	.word	0xfffffffe
	.align		4
        /*0010*/ 	.word	0x00000000
	.align		4
        /*0014*/ 	.word	0xfffffffd
	.align		4
        /*0018*/ 	.word	0x00000000
	.align		4
        /*001c*/ 	.word	0xfffffffc


//--------------------- .text.batch_decode_attention_kernel_fp16 --------------------------
	.section	.text.batch_decode_attention_kernel_fp16,"ax",@progbits
	.align	128
        .global         batch_decode_attention_kernel_fp16
        .type           batch_decode_attention_kernel_fp16,@function
        .size           batch_decode_attention_kernel_fp16,(.L_x_2 - batch_decode_attention_kernel_fp16)
        .other          batch_decode_attention_kernel_fp16,@"STO_CUDA_ENTRY STV_DEFAULT"
batch_decode_attention_kernel_fp16:
.text.batch_decode_attention_kernel_fp16:
[----:B------:R-:W-:Y:S01]  /*0000*/  LDC R1, c[0x0][0x37c] ;  /* 0x0000df00ff017b82 */ /* 0x000fe20000000800 */
[----:B------:R-:W0:Y:S07]  /*0010*/  S2R R0, SR_CTAID.Y ;  /* 0x0000000000007919 */ /* 0x000e2e0000002600 */
[----:B------:R-:W0:Y:S01]  /*0020*/  LDC.64 R2, c[0x0][0x3b8] ;  /* 0x0000ee00ff027b82 */ /* 0x000e220000000a00 */
[----:B------:R-:W1:Y:S01]  /*0030*/  LDCU UR7, c[0x0][0x3c4] ;  /* 0x00007880ff0777ac */ /* 0x000e620008000800 */
[----:B------:R-:W1:Y:S06]  /*0040*/  S2R R7, SR_TID.X ;  /* 0x0000000000077919 */ /* 0x000e6c0000002100 */
[----:B------:R-:W2:Y:S01]  /*0050*/  S2UR UR6, SR_CTAID.X ;  /* 0x00000000000679c3 */ /* 0x000ea20000002500 */
[----:B0-----:R-:W-:-:S04]  /*0060*/  ISETP.GE.U32.AND P0, PT, R0, R3, PT ;  /* 0x000000030000720c */ /* 0x001fc80003f06070 */
[----:B--2---:R-:W-:-:S04]  /*0070*/  ISETP.LE.U32.OR P0, PT, R2, UR6, P0 ;  /* 0x0000000602007c0c */ /* 0x004fc80008703470 */
[----:B-1----:R-:W-:-:S13]  /*0080*/  ISETP.GE.U32.OR P0, PT, R7, UR7, P0 ;  /* 0x0000000707007c0c */ /* 0x002fda0008706470 */
[----:B------:R-:W-:Y:S05]  /*0090*/  @P0 EXIT ;  /* 0x000000000000094d */ /* 0x000fea0003800000 */
[----:B------:R-:W0:Y:S01]  /*00a0*/  LDC.64 R4, c[0x0][0x380] ;  /* 0x0000e000ff047b82 */ /* 0x000e220000000a00 */
[----:B------:R-:W1:Y:S01]  /*00b0*/  LDCU.64 UR4, c[0x0][0x358] ;  /* 0x00006b00ff0477ac */ /* 0x000e620008000a00 */
[----:B------:R-:W-:-:S04]  /*00c0*/  IMAD R0, R3, UR6, R0 ;  /* 0x0000000603007c24 */ /* 0x000fc8000f8e0200 */
[----:B------:R-:W-:Y:S02]  /*00d0*/  IMAD R7, R0, UR7, R7 ;  /* 0x0000000700077c24 */ /* 0x000fe4000f8e0207 */
[----:B------:R-:W2:Y:S02]  /*00e0*/  LDC.64 R2, c[0x0][0x398] ;  /* 0x0000e600ff027b82 */ /* 0x000ea40000000a00 */
[----:B0-----:R-:W-:-:S06]  /*00f0*/  IMAD.WIDE.U32 R4, R7, 0x2, R4 ;  /* 0x0000000207047825 */ /* 0x001fcc00078e0004 */
[----:B-1----:R-:W3:Y:S01]  /*0100*/  LDG.E.U16.CONSTANT R5, desc[UR4][R4.64] ;  /* 0x0000000404057981 */ /* 0x002ee2000c1e9500 */
[----:B--2---:R-:W-:-:S05]  /*0110*/  IMAD.WIDE.U32 R2, R7, 0x2, R2 ;  /* 0x0000000207027825 */ /* 0x004fca00078e0002 */
[----:B---3--:R-:W-:Y:S01]  /*0120*/  STG.E.U16 desc[UR4][R2.64], R5 ;  /* 0x0000000502007986 */ /* 0x008fe2000c101504 */
[----:B------:R-:W-:Y:S05]  /*0130*/  EXIT ;  /* 0x000000000000794d */ /* 0x000fea0003800000 */
.L_x_0:
[----:B------:R-:W-:-:S00]  /*0140*/  BRA `(.L_x_0) ;  /* 0xfffffffc00fc7947 */ /* 0x000fc0000383ffff */
[----:B------:R-:W-:-:S00]  /*0150*/  NOP ;  /* 0x0000000000007918 */ /* 0x000fc00000000000 */
        /* <DEDUP_REMOVED lines=10> */
.L_x_2:


//--------------------- .text.batch_decode_attention_kernel_bf16 --------------------------
	.section	.text.batch_decode_attention_kernel_bf16,"ax",@progbits
	.align	128
        .global         batch_decode_attention_kernel_bf16
        .type           batch_decode_attention_kernel_bf16,@function
        .size           batch_decode_attention_kernel_bf16,(.L_x_3 - batch_decode_attention_kernel_bf16)
        .other          batch_decode_attention_kernel_bf16,@"STO_CUDA_ENTRY STV_DEFAULT"
batch_decode_attention_kernel_bf16:
.text.batch_decode_attention_kernel_bf16:
        /* <DEDUP_REMOVED lines=20> */
.L_x_1:
        /* <DEDUP_REMOVED lines=12> */
.L_x_3:


//--------------------- .nv.shared.reserved.0     --------------------------
	.section	.nv.shared.reserved.0,"aw",@nobits
	.weak		__nv_reservedSMEM_offset_0_alias
	.size		__nv_reservedSMEM_offset_0_alias, 0, 64
	.other		__nv_reservedSMEM_offset_0_alias,@"STO_CUDA_RESERVED_SHARED STV_DEFAULT"
__nv_reservedSMEM_offset_0_alias:
	.zero		0
	.zero		64


//--------------------- .nv.constant0.batch_decode_attention_kernel_fp16 --------------------------
	.section	.nv.constant0.batch_decode_attention_kernel_fp16,"a",@progbits
	.sectionflags	@""
	.align	4
.nv.constant0.batch_decode_attention_kernel_fp16:
	.zero		976


//--------------------- .nv.constant0.batch_decode_attention_kernel_bf16 --------------------------
	.section	.nv.constant0.batch_decode_attention_kernel_bf16,"a",@progbits
	.sectionflags	@""
	.align	4
.nv.constant0.batch_decode_attention_kernel_bf16:
	.zero		976


//--------------------- SYMBOLS --------------------------

	.type		.nv.reservedSmem.offset0,@object
	.size		.nv.reservedSmem.offset0,0x4
